	.headerflags	@"EF_CUDA_TEXMODE_UNIFIED EF_CUDA_64BIT_ADDRESS EF_CUDA_ACCELERATORS EF_CUDA_SM90 EF_CUDA_VIRTUAL_SM(EF_CUDA_SM90)"
	.elftype	@"ET_EXEC"


//--------------------- .nv.info                  --------------------------
	.section	.nv.info,"",@"SHT_CUDA_INFO"
	.align	4


	//----- nvinfo : EIATTR_REGCOUNT
	.align		4
        /*0000*/ 	.byte	0x04, 0x2f
        /*0002*/ 	.short	(.L_1 - .L_0)
	.align		4
.L_0:
        /*0004*/ 	.word	index@(triton_poi_fused_cat_119)
        /*0008*/ 	.word	0x0000001e


	//----- nvinfo : EIATTR_MIN_STACK_SIZE
	.align		4
.L_1:
        /*000c*/ 	.byte	0x04, 0x12
        /*000e*/ 	.short	(.L_3 - .L_2)
	.align		4
.L_2:
        /*0010*/ 	.word	index@(triton_poi_fused_cat_119)
        /*0014*/ 	.word	0x00000000


	//----- nvinfo : EIATTR_FRAME_SIZE
	.align		4
.L_3:
        /*0018*/ 	.byte	0x04, 0x11
        /*001a*/ 	.short	(.L_5 - .L_4)
	.align		4
.L_4:
        /*001c*/ 	.word	index@(triton_poi_fused_cat_119)
        /*0020*/ 	.word	0x00000000


	//----- nvinfo : EIATTR_MIN_STACK_SIZE
	.align		4
.L_5:
        /*0024*/ 	.byte	0x04, 0x12
        /*0026*/ 	.short	(.L_7 - .L_6)
	.align		4
.L_6:
        /*0028*/ 	.word	index@(triton_poi_fused_cat_119)
        /*002c*/ 	.word	0x00000000
.L_7:


//--------------------- .nv.info.triton_poi_fused_cat_119 --------------------------
	.section	.nv.info.triton_poi_fused_cat_119,"",@"SHT_CUDA_INFO"
	.sectionflags	@""
	.align	4


	//----- nvinfo : EIATTR_CUDA_API_VERSION
	.align		4
        /*0000*/ 	.byte	0x04, 0x37
        /*0002*/ 	.short	(.L_9 - .L_8)
.L_8:
        /*0004*/ 	.word	0x0000007c


	//----- nvinfo : EIATTR_KPARAM_INFO
	.align		4
.L_9:
        /*0008*/ 	.byte	0x04, 0x17
        /*000a*/ 	.short	(.L_11 - .L_10)
.L_10:
        /*000c*/ 	.word	0x00000000
        /*0010*/ 	.short	0x0009
        /*0012*/ 	.short	0x0048
        /*0014*/ 	.byte	0x00, 0xf0, 0x11, 0x00


	//----- nvinfo : EIATTR_KPARAM_INFO
	.align		4
.L_11:
        /*0018*/ 	.byte	0x04, 0x17
        /*001a*/ 	.short	(.L_13 - .L_12)
.L_12:
        /*001c*/ 	.word	0x00000000
        /*0020*/ 	.short	0x0008
        /*0022*/ 	.short	0x0040
        /*0024*/ 	.byte	0x00, 0xf4, 0x21, 0x00


	//----- nvinfo : EIATTR_KPARAM_INFO
	.align		4
.L_13:
        /*0028*/ 	.byte	0x04, 0x17
        /*002a*/ 	.short	(.L_15 - .L_14)
.L_14:
        /*002c*/ 	.word	0x00000000
        /*0030*/ 	.short	0x0007
        /*0032*/ 	.short	0x0038
        /*0034*/ 	.byte	0x00, 0xf4, 0x21, 0x00


	//----- nvinfo : EIATTR_KPARAM_INFO
	.align		4
.L_15:
        /*0038*/ 	.byte	0x04, 0x17
        /*003a*/ 	.short	(.L_17 - .L_16)
.L_16:
        /*003c*/ 	.word	0x00000000
        /*0040*/ 	.short	0x0006
        /*0042*/ 	.short	0x0030
        /*0044*/ 	.byte	0x00, 0xf4, 0x21, 0x00


	//----- nvinfo : EIATTR_KPARAM_INFO
	.align		4
.L_17:
        /*0048*/ 	.byte	0x04, 0x17
        /*004a*/ 	.short	(.L_19 - .L_18)
.L_18:
        /*004c*/ 	.word	0x00000000
        /*0050*/ 	.short	0x0005
        /*0052*/ 	.short	0x0028
        /*0054*/ 	.byte	0x00, 0xf4, 0x21, 0x00


	//----- nvinfo : EIATTR_KPARAM_INFO
	.align		4
.L_19:
        /*0058*/ 	.byte	0x04, 0x17
        /*005a*/ 	.short	(.L_21 - .L_20)
.L_20:
        /*005c*/ 	.word	0x00000000
        /*0060*/ 	.short	0x0004
        /*0062*/ 	.short	0x0020
        /*0064*/ 	.byte	0x00, 0xf4, 0x21, 0x00


	//----- nvinfo : EIATTR_KPARAM_INFO
	.align		4
.L_21:
        /*0068*/ 	.byte	0x04, 0x17
        /*006a*/ 	.short	(.L_23 - .L_22)
.L_22:
        /*006c*/ 	.word	0x00000000
        /*0070*/ 	.short	0x0003
        /*0072*/ 	.short	0x0018
        /*0074*/ 	.byte	0x00, 0xf4, 0x21, 0x00


	//----- nvinfo : EIATTR_KPARAM_INFO
	.align		4
.L_23:
        /*0078*/ 	.byte	0x04, 0x17
        /*007a*/ 	.short	(.L_25 - .L_24)
.L_24:
        /*007c*/ 	.word	0x00000000
        /*0080*/ 	.short	0x0002
        /*0082*/ 	.short	0x0010
        /*0084*/ 	.byte	0x00, 0xf4, 0x21, 0x00


	//----- nvinfo : EIATTR_KPARAM_INFO
	.align		4
.L_25:
        /*0088*/ 	.byte	0x04, 0x17
        /*008a*/ 	.short	(.L_27 - .L_26)
.L_26:
        /*008c*/ 	.word	0x00000000
        /*0090*/ 	.short	0x0001
        /*0092*/ 	.short	0x0008
        /*0094*/ 	.byte	0x00, 0xf4, 0x21, 0x00


	//----- nvinfo : EIATTR_KPARAM_INFO
	.align		4
.L_27:
        /*0098*/ 	.byte	0x04, 0x17
        /*009a*/ 	.short	(.L_29 - .L_28)
.L_28:
        /*009c*/ 	.word	0x00000000
        /*00a0*/ 	.short	0x0000
        /*00a2*/ 	.short	0x0000
        /*00a4*/ 	.byte	0x00, 0xf4, 0x21, 0x00


	//----- nvinfo : EIATTR_SPARSE_MMA_MASK
	.align		4
.L_29:
        /*00a8*/ 	.byte	0x03, 0x50
        /*00aa*/ 	.short	0x0000


	//----- nvinfo : EIATTR_MAXREG_COUNT
	.align		4
        /*00ac*/ 	.byte	0x03, 0x1b
        /*00ae*/ 	.short	0x00ff


	//----- nvinfo : EIATTR_EXIT_INSTR_OFFSETS
	.align		4
        /*00b0*/ 	.byte	0x04, 0x1c
        /*00b2*/ 	.short	(.L_31 - .L_30)


	//   ....[0]....
.L_30:
        /*00b4*/ 	.word	0x00000950


	//----- nvinfo : EIATTR_REQNTID
	.align		4
.L_31:
        /*00b8*/ 	.byte	0x04, 0x10
        /*00ba*/ 	.short	(.L_33 - .L_32)
.L_32:
        /*00bc*/ 	.word	0x00000080
        /*00c0*/ 	.word	0x00000001
        /*00c4*/ 	.word	0x00000001


	//----- nvinfo : EIATTR_CBANK_PARAM_SIZE
	.align		4
.L_33:
        /*00c8*/ 	.byte	0x03, 0x19
        /*00ca*/ 	.short	0x004c


	//----- nvinfo : EIATTR_PARAM_CBANK
	.align		4
        /*00cc*/ 	.byte	0x04, 0x0a
        /*00ce*/ 	.short	(.L_35 - .L_34)
	.align		4
.L_34:
        /*00d0*/ 	.word	index@(.nv.constant0.triton_poi_fused_cat_119)
        /*00d4*/ 	.short	0x0210
        /*00d6*/ 	.short	0x004c


	//----- nvinfo : EIATTR_SW_WAR
	.align		4
.L_35:
        /*00d8*/ 	.byte	0x04, 0x36
        /*00da*/ 	.short	(.L_37 - .L_36)
.L_36:
        /*00dc*/ 	.word	0x00000008
.L_37:


//--------------------- .nv.callgraph             --------------------------
	.section	.nv.callgraph,"",@"SHT_CUDA_CALLGRAPH"
	.align	4
	.sectionentsize	8
	.align		4
        /*0000*/ 	.word	0x00000000
	.align		4
        /*0004*/ 	.word	0xffffffff
	.align		4
        /*0008*/ 	.word	0x00000000
	.align		4
        /*000c*/ 	.word	0xfffffffe
	.align		4
        /*0010*/ 	.word	0x00000000
	.align		4
        /*0014*/ 	.word	0xfffffffd
	.align		4
        /*0018*/ 	.word	0x00000000
	.align		4
        /*001c*/ 	.word	0xfffffffc


//--------------------- .text.triton_poi_fused_cat_119 --------------------------
	.section	.text.triton_poi_fused_cat_119,"ax",@progbits
	.align	128
        .global         triton_poi_fused_cat_119
        .type           triton_poi_fused_cat_119,@function
        .size           triton_poi_fused_cat_119,(.L_x_1 - triton_poi_fused_cat_119)
        .other          triton_poi_fused_cat_119,@"STO_CUDA_ENTRY STV_DEFAULT"
triton_poi_fused_cat_119:
.text.triton_poi_fused_cat_119:
[----:B------:R-:W-:Y:S01]  /*0000*/  LDC R1, c[0x0][0x28] ;  /* 0x00000a00ff017b82 */ /* 0x000fe20000000800 */
[----:B------:R-:W1:Y:S07]  /*0010*/  S2R R0, SR_TID.X ;  /* 0x0000000000007919 */ /* 0x000e6e0000002100 */
[----:B------:R-:W2:Y:S01]  /*0020*/  LDC.64 R4, c[0x0][0x218] ;  /* 0x00008600ff047b82 */ /* 0x000ea20000000a00 */
[----:B------:R-:W-:Y:S01]  /*0030*/  CS2R R14, SRZ ;  /* 0x00000000000e7805 */ /* 0x000fe2000001ff00 */
[----:B------:R-:W-:Y:S01]  /*0040*/  ULDC.64 UR4, c[0x0][0x208] ;  /* 0x0000820000047ab9 */ /* 0x000fe20000000a00 */
[----:B------:R-:W3:Y:S05]  /*0050*/  S2R R3, SR_CTAID.X ;  /* 0x0000000000037919 */ /* 0x000eea0000002500 */
[----:B------:R-:W4:Y:S08]  /*0060*/  LDC.64 R8, c[0x0][0x220] ;  /* 0x00008800ff087b82 */ /* 0x000f300000000a00 */
[----:B------:R-:W5:Y:S01]  /*0070*/  LDC.64 R16, c[0x0][0x230] ;  /* 0x00008c00ff107b82 */ /* 0x000f620000000a00 */
[----:B------:R-:W-:Y:S01]  /*0080*/  CS2R R10, SRZ ;  /* 0x00000000000a7805 */ /* 0x000fe2000001ff00 */
[----:B------:R-:W-:Y:S01]  /*0090*/  ULDC.64 UR6, c[0x0][0x228] ;  /* 0x00008a0000067ab9 */ /* 0x000fe20000000a00 */
[----:B-1----:R-:W-:-:S05]  /*00a0*/  IMAD.SHL.U32 R0, R0, 0x2, RZ ;  /* 0x0000000200007824 */ /* 0x002fca00078e00ff */
[----:B------:R-:W-:-:S05]  /*00b0*/  LOP3.LUT R0, R0, 0xfe, RZ, 0xc0, !PT ;  /* 0x000000fe00007812 */ /* 0x000fca00078ec0ff */
[----:B---3--:R-:W-:-:S05]  /*00c0*/  IMAD R2, R3, 0x100, R0 ;  /* 0x0000010003027824 */ /* 0x008fca00078e0200 */
[----:B------:R-:W-:-:S04]  /*00d0*/  SHF.R.S32.HI R19, RZ, 0x1f, R2 ;  /* 0x0000001fff137819 */ /* 0x000fc80000011402 */
[CC--:B------:R-:W-:Y:S02]  /*00e0*/  LEA.HI R0, R19.reuse, R2.reuse, RZ, 0x6 ;  /* 0x0000000213007211 */ /* 0x0c0fe400078f30ff */
[----:B------:R-:W-:Y:S02]  /*00f0*/  LEA.HI R7, R19, R2, RZ, 0x3 ;  /* 0x0000000213077211 */ /* 0x000fe400078f18ff */
[----:B------:R-:W-:Y:S02]  /*0100*/  SHF.R.S32.HI R13, RZ, 0x6, R0 ;  /* 0x00000006ff0d7819 */ /* 0x000fe40000011400 */
[----:B------:R-:W-:Y:S02]  /*0110*/  SHF.R.S32.HI R12, RZ, 0x3, R7 ;  /* 0x00000003ff0c7819 */ /* 0x000fe40000011407 */
[----:B------:R-:W-:-:S04]  /*0120*/  LEA.HI R3, R13, R13, RZ, 0x5 ;  /* 0x0000000d0d037211 */ /* 0x000fc800078f28ff */
[----:B------:R-:W-:Y:S02]  /*0130*/  LOP3.LUT R6, R3, 0xffffffe0, RZ, 0xc0, !PT ;  /* 0xffffffe003067812 */ /* 0x000fe400078ec0ff */
[----:B------:R-:W-:-:S03]  /*0140*/  LEA.HI R3, R12, R12, RZ, 0x3 ;  /* 0x0000000c0c037211 */ /* 0x000fc600078f18ff */
[----:B------:R-:W-:Y:S01]  /*0150*/  IMAD.IADD R13, R13, 0x1, -R6 ;  /* 0x000000010d0d7824 */ /* 0x000fe200078e0a06 */
[----:B------:R-:W-:-:S04]  /*0160*/  LOP3.LUT R3, R3, 0xfffffff8, RZ, 0xc0, !PT ;  /* 0xfffffff803037812 */ /* 0x000fc800078ec0ff */
[----:B------:R-:W-:Y:S01]  /*0170*/  ISETP.GE.AND P0, PT, R13, 0x10, PT ;  /* 0x000000100d00780c */ /* 0x000fe20003f06270 */
[----:B------:R-:W-:Y:S01]  /*0180*/  IMAD.IADD R12, R12, 0x1, -R3 ;  /* 0x000000010c0c7824 */ /* 0x000fe200078e0a03 */
[----:B------:R-:W-:-:S03]  /*0190*/  LOP3.LUT R3, R7, 0xfffffff8, RZ, 0xc0, !PT ;  /* 0xfffffff807037812 */ /* 0x000fc600078ec0ff */
[----:B--2---:R-:W-:Y:S01]  /*01a0*/  IMAD.WIDE R20, R12, 0x8, R4 ;  /* 0x000000080c147825 */ /* 0x004fe200078e0204 */
[----:B------:R-:W-:-:S03]  /*01b0*/  CS2R R4, SRZ ;  /* 0x0000000000047805 */ /* 0x000fc6000001ff00 */
[----:B------:R-:W-:-:S04]  /*01c0*/  IMAD.IADD R3, R2, 0x1, -R3 ;  /* 0x0000000102037824 */ /* 0x000fc800078e0a03 */
[----:B------:R-:W2:Y:S01]  /*01d0*/  @!P0 LDG.E.EL.64 R14, desc[UR4][R20.64] ;  /* 0x00000004140e8981 */ /* 0x000ea2000c2e1b00 */
[----:B------:R-:W-:Y:S01]  /*01e0*/  CS2R R6, SRZ ;  /* 0x0000000000067805 */ /* 0x000fe2000001ff00 */
[----:B----4-:R-:W-:Y:S01]  /*01f0*/  IMAD.WIDE R22, R3, 0x8, R8 ;  /* 0x0000000803167825 */ /* 0x010fe200078e0208 */
[----:B------:R-:W-:-:S04]  /*0200*/  CS2R R8, SRZ ;  /* 0x0000000000087805 */ /* 0x000fc8000001ff00 */
[----:B------:R-:W3:Y:S01]  /*0210*/  @!P0 LDG.E.EL.128 R4, desc[UR4][R22.64] ;  /* 0x0000000416048981 */ /* 0x000ee2000c2e1d00 */
[----:B-----5:R-:W-:-:S05]  /*0220*/  IMAD.WIDE R16, R3, 0x8, R16 ;  /* 0x0000000803107825 */ /* 0x020fca00078e0210 */
[----:B------:R1:W4:Y:S01]  /*0230*/  @!P0 LDG.E.EL.128 R8, desc[UR4][R16.64] ;  /* 0x0000000410088981 */ /* 0x000322000c2e1d00 */
[----:B------:R-:W-:-:S04]  /*0240*/  LEA.HI R19, R19, R2, RZ, 0xb ;  /* 0x0000000213137211 */ /* 0x000fc800078f58ff */
[----:B------:R-:W-:Y:S02]  /*0250*/  LOP3.LUT R26, R19, 0xfffff800, RZ, 0xc0, !PT ;  /* 0xfffff800131a7812 */ /* 0x000fe400078ec0ff */
[----:B--2---:R-:W-:Y:S02]  /*0260*/  SEL R20, R15, RZ, !P0 ;  /* 0x000000ff0f147207 */ /* 0x004fe40004000000 */
[----:B------:R-:W-:Y:S02]  /*0270*/  SEL R18, R14, RZ, !P0 ;  /* 0x000000ff0e127207 */ /* 0x000fe40004000000 */
[----:B------:R-:W-:Y:S02]  /*0280*/  SHF.R.U32.HI R15, RZ, 0x1d, R20 ;  /* 0x0000001dff0f7819 */ /* 0x000fe40000011614 */
[----:B---3--:R-:W-:Y:S02]  /*0290*/  SEL R23, R5, RZ, !P0 ;  /* 0x000000ff05177207 */ /* 0x008fe40004000000 */
[----:B------:R-:W-:-:S02]  /*02a0*/  LOP3.LUT R15, R15, 0x4, RZ, 0xc0, !PT ;  /* 0x000000040f0f7812 */ /* 0x000fc400078ec0ff */
[----:B------:R-:W-:Y:S02]  /*02b0*/  SEL R5, R6, RZ, !P0 ;  /* 0x000000ff06057207 */ /* 0x000fe40004000000 */
[----:B------:R-:W-:Y:S02]  /*02c0*/  IADD3 R24, P1, R15, R18, RZ ;  /* 0x000000120f187210 */ /* 0x000fe40007f3e0ff */
[----:B------:R-:W-:Y:S02]  /*02d0*/  SEL R18, R7, RZ, !P0 ;  /* 0x000000ff07127207 */ /* 0x000fe40004000000 */
[----:B------:R-:W-:Y:S01]  /*02e0*/  SEL R14, R4, RZ, !P0 ;  /* 0x000000ff040e7207 */ /* 0x000fe20004000000 */
[----:B------:R-:W-:Y:S01]  /*02f0*/  IMAD.X R7, RZ, RZ, R20, P1 ;  /* 0x000000ffff077224 */ /* 0x000fe200008e0614 */
[----:B------:R-:W-:Y:S01]  /*0300*/  SHF.R.U32.HI R21, RZ, 0x1b, R23 ;  /* 0x0000001bff157819 */ /* 0x000fe20000011617 */
[----:B------:R-:W-:Y:S01]  /*0310*/  IMAD.SHL.U32 R6, R24, 0x10, RZ ;  /* 0x0000001018067824 */ /* 0x000fe200078e00ff */
[----:B-1----:R-:W-:-:S02]  /*0320*/  LEA R17, P1, R5, UR6, 0x2 ;  /* 0x0000000605117c11 */ /* 0x002fc4000f8210ff */
[----:B------:R-:W-:Y:S02]  /*0330*/  LEA R16, P2, R14, UR6, 0x2 ;  /* 0x000000060e107c11 */ /* 0x000fe4000f8410ff */
[----:B------:R-:W-:Y:S02]  /*0340*/  LOP3.LUT R21, R21, 0x10, RZ, 0xc0, !PT ;  /* 0x0000001015157812 */ /* 0x000fe400078ec0ff */
[--C-:B------:R-:W-:Y:S02]  /*0350*/  SHF.R.U32.HI R15, RZ, 0x1b, R18.reuse ;  /* 0x0000001bff0f7819 */ /* 0x100fe40000011612 */
[----:B------:R-:W-:Y:S02]  /*0360*/  LEA.HI.X R5, R5, UR7, R18, 0x2, P1 ;  /* 0x0000000705057c11 */ /* 0x000fe400088f1412 */
[----:B----4-:R-:W-:Y:S02]  /*0370*/  SEL R20, R9, RZ, !P0 ;  /* 0x000000ff09147207 */ /* 0x010fe40004000000 */
[----:B------:R-:W-:-:S02]  /*0380*/  SEL R18, R11, RZ, !P0 ;  /* 0x000000ff0b127207 */ /* 0x000fc40004000000 */
[----:B------:R-:W-:Y:S02]  /*0390*/  SHF.L.U64.HI R4, R24, 0x4, R7 ;  /* 0x0000000418047819 */ /* 0x000fe40000010207 */
[----:B------:R-:W-:Y:S02]  /*03a0*/  LEA.HI.X R7, R14, UR7, R23, 0x2, P2 ;  /* 0x000000070e077c11 */ /* 0x000fe400090f1417 */
[----:B------:R-:W-:Y:S02]  /*03b0*/  IADD3 R16, P4, P3, R6, R16, R21 ;  /* 0x0000001006107210 */ /* 0x000fe40007b9e015 */
[----:B------:R-:W-:Y:S02]  /*03c0*/  SEL R23, R8, RZ, !P0 ;  /* 0x000000ff08177207 */ /* 0x000fe40004000000 */
[----:B------:R-:W-:Y:S02]  /*03d0*/  SEL R21, R10, RZ, !P0 ;  /* 0x000000ff0a157207 */ /* 0x000fe40004000000 */
[----:B------:R-:W-:-:S02]  /*03e0*/  SHF.R.U32.HI R11, RZ, 0x1b, R20 ;  /* 0x0000001bff0b7819 */ /* 0x000fc40000011614 */
[----:B------:R-:W-:Y:S02]  /*03f0*/  SHF.R.U32.HI R9, RZ, 0x1b, R18 ;  /* 0x0000001bff097819 */ /* 0x000fe40000011612 */
[----:B------:R-:W-:Y:S02]  /*0400*/  LOP3.LUT R15, R15, 0x10, RZ, 0xc0, !PT ;  /* 0x000000100f0f7812 */ /* 0x000fe400078ec0ff */
[----:B------:R-:W-:Y:S02]  /*0410*/  LEA R10, P5, R23, UR6, 0x2 ;  /* 0x00000006170a7c11 */ /* 0x000fe4000f8a10ff */
[----:B------:R-:W-:Y:S02]  /*0420*/  LEA R8, P6, R21, UR6, 0x2 ;  /* 0x0000000615087c11 */ /* 0x000fe4000f8c10ff */
[----:B------:R-:W-:Y:S02]  /*0430*/  LOP3.LUT R11, R11, 0x10, RZ, 0xc0, !PT ;  /* 0x000000100b0b7812 */ /* 0x000fe400078ec0ff */
[----:B------:R-:W-:-:S02]  /*0440*/  LOP3.LUT R9, R9, 0x10, RZ, 0xc0, !PT ;  /* 0x0000001009097812 */ /* 0x000fc400078ec0ff */
[----:B------:R-:W-:Y:S02]  /*0450*/  IADD3 R14, P2, P1, R6, R17, R15 ;  /* 0x00000011060e7210 */ /* 0x000fe4000795e00f */
[----:B------:R-:W-:Y:S02]  /*0460*/  LEA.HI.X R23, R23, UR7, R20, 0x2, P5 ;  /* 0x0000000717177c11 */ /* 0x000fe4000a8f1414 */
[----:B------:R-:W-:Y:S01]  /*0470*/  LEA.HI.X R21, R21, UR7, R18, 0x2, P6 ;  /* 0x0000000715157c11 */ /* 0x000fe2000b0f1412 */
[----:B------:R-:W-:Y:S01]  /*0480*/  IMAD.MOV.U32 R18, RZ, RZ, RZ ;  /* 0x000000ffff127224 */ /* 0x000fe200078e00ff */
[----:B------:R-:W-:Y:S02]  /*0490*/  IADD3.X R17, R4, R7, RZ, P4, P3 ;  /* 0x0000000704117210 */ /* 0x000fe400027e64ff */
[----:B------:R-:W-:Y:S02]  /*04a0*/  CS2R R24, SRZ ;  /* 0x0000000000187805 */ /* 0x000fe4000001ff00 */
[C---:B------:R-:W-:Y:S01]  /*04b0*/  IADD3 R10, P5, P6, R6.reuse, R10, R11 ;  /* 0x0000000a060a7210 */ /* 0x040fe20007ebe00b */
[----:B------:R-:W-:Y:S01]  /*04c0*/  ULDC.64 UR6, c[0x0][0x248] ;  /* 0x0000920000067ab9 */ /* 0x000fe20000000a00 */
[----:B------:R-:W-:-:S02]  /*04d0*/  IADD3 R8, P3, P4, R6, R8, R9 ;  /* 0x0000000806087210 */ /* 0x000fc40007c7e009 */
[C---:B------:R-:W-:Y:S01]  /*04e0*/  IADD3.X R15, R4.reuse, R5, RZ, P2, P1 ;  /* 0x00000005040f7210 */ /* 0x040fe200017e24ff */
[----:B------:R-:W1:Y:S01]  /*04f0*/  LDC.64 R6, c[0x0][0x210] ;  /* 0x00008400ff067b82 */ /* 0x000e620000000a00 */
[C---:B------:R-:W-:Y:S02]  /*0500*/  IADD3.X R11, R4.reuse, R23, RZ, P5, P6 ;  /* 0x00000017040b7210 */ /* 0x040fe40002fec4ff */
[----:B------:R-:W-:Y:S01]  /*0510*/  IADD3.X R9, R4, R21, RZ, P3, P4 ;  /* 0x0000001504097210 */ /* 0x000fe20001fe84ff */
[----:B------:R-:W-:Y:S01]  /*0520*/  IMAD.SHL.U32 R21, R13, 0x10, RZ ;  /* 0x000000100d157824 */ /* 0x000fe200078e00ff */
[----:B------:R-:W-:-:S03]  /*0530*/  SHF.R.S32.HI R20, RZ, 0xb, R19 ;  /* 0x0000000bff147819 */ /* 0x000fc60000011413 */
[----:B------:R-:W2:Y:S01]  /*0540*/  LDC.64 R4, c[0x0][0x238] ;  /* 0x00008e00ff047b82 */ /* 0x000ea20000000a00 */
[----:B------:R-:W-:-:S04]  /*0550*/  IMAD.WIDE R16, R21, 0x4, R16 ;  /* 0x0000000415107825 */ /* 0x000fc800078e0210 */
[----:B------:R-:W-:-:S04]  /*0560*/  IMAD.WIDE R14, R21, 0x4, R14 ;  /* 0x00000004150e7825 */ /* 0x000fc800078e020e */
[----:B------:R-:W-:-:S04]  /*0570*/  IMAD.WIDE R10, R21, 0x4, R10 ;  /* 0x00000004150a7825 */ /* 0x000fc800078e020a */
[----:B------:R-:W-:-:S04]  /*0580*/  IMAD.WIDE R8, R21, 0x4, R8 ;  /* 0x0000000415087825 */ /* 0x000fc800078e0208 */
[----:B------:R-:W-:-:S04]  /*0590*/  IMAD.SHL.U32 R23, R20, 0x100, RZ ;  /* 0x0000010014177824 */ /* 0x000fc800078e00ff */
[----:B------:R-:W-:-:S04]  /*05a0*/  IMAD.WIDE R16, R23, 0x4, R16 ;  /* 0x0000000417107825 */ /* 0x000fc800078e0210 */
[C---:B------:R-:W-:Y:S01]  /*05b0*/  IMAD.WIDE R14, R23.reuse, 0x4, R14 ;  /* 0x00000004170e7825 */ /* 0x040fe200078e020e */
[----:B------:R3:W4:Y:S03]  /*05c0*/  @!P0 LDG.E.EL R18, desc[UR4][R16.64] ;  /* 0x0000000410128981 */ /* 0x000726000c2e1900 */
[----:B------:R-:W-:Y:S01]  /*05d0*/  IMAD.WIDE R10, R23, 0x4, R10 ;  /* 0x00000004170a7825 */ /* 0x000fe200078e020a */
[----:B------:R-:W-:Y:S01]  /*05e0*/  ISETP.GT.AND P1, PT, R13, 0xf, PT ;  /* 0x0000000f0d00780c */ /* 0x000fe20003f24270 */
[----:B------:R-:W5:Y:S02]  /*05f0*/  @!P0 LDG.E.EL R24, desc[UR4][R14.64] ;  /* 0x000000040e188981 */ /* 0x000f64000c2e1900 */
[----:B------:R-:W-:Y:S02]  /*0600*/  IMAD.WIDE R22, R23, 0x4, R8 ;  /* 0x0000000417167825 */ /* 0x000fe400078e0208 */
[----:B------:R-:W1:Y:S01]  /*0610*/  LDC.64 R8, c[0x0][0x240] ;  /* 0x00009000ff087b82 */ /* 0x000e620000000a00 */
[----:B------:R2:W5:Y:S01]  /*0620*/  @!P0 LDG.E.EL R25, desc[UR4][R10.64] ;  /* 0x000000040a198981 */ /* 0x000562000c2e1900 */
[----:B------:R-:W-:-:S02]  /*0630*/  IMAD.SHL.U32 R19, R20, 0x400, RZ ;  /* 0x0000040014137824 */ /* 0x000fc400078e00ff */
[----:B------:R-:W-:-:S03]  /*0640*/  IMAD.MOV.U32 R21, RZ, RZ, RZ ;  /* 0x000000ffff157224 */ /* 0x000fc600078e00ff */
[----:B---3--:R-:W-:Y:S01]  /*0650*/  IADD3 R17, R19, R2, -R26 ;  /* 0x0000000213117210 */ /* 0x008fe20007ffe81a */
[----:B--2---:R-:W-:Y:S01]  /*0660*/  IMAD.WIDE R26, R3, 0x4, R4 ;  /* 0x00000004031a7825 */ /* 0x004fe200078e0204 */
[----:B------:R-:W-:Y:S02]  /*0670*/  LOP3.LUT R3, R0, 0xffffffc0, RZ, 0xc0, !PT ;  /* 0xffffffc000037812 */ /* 0x000fe400078ec0ff */
[----:B------:R-:W-:Y:S01]  /*0680*/  CS2R R4, SRZ ;  /* 0x0000000000047805 */ /* 0x000fe2000001ff00 */
[----:B------:R-:W2:Y:S01]  /*0690*/  @!P0 LDG.E.EL R21, desc[UR4][R22.64] ;  /* 0x0000000416158981 */ /* 0x000ea2000c2e1900 */
[----:B------:R-:W-:Y:S02]  /*06a0*/  IMAD.SHL.U32 R13, R13, 0x40, RZ ;  /* 0x000000400d0d7824 */ /* 0x000fe400078e00ff */
[----:B------:R-:W-:Y:S01]  /*06b0*/  IMAD.IADD R0, R2, 0x1, -R3 ;  /* 0x0000000102007824 */ /* 0x000fe200078e0a03 */
[----:B------:R-:W-:Y:S01]  /*06c0*/  SHF.R.S32.HI R10, RZ, 0x1f, R19 ;  /* 0x0000001fff0a7819 */ /* 0x000fe20000011413 */
[----:B-1----:R-:W-:Y:S01]  /*06d0*/  IMAD.WIDE R16, R17, 0x4, R6 ;  /* 0x0000000411107825 */ /* 0x002fe200078e0206 */
[----:B------:R-:W-:-:S02]  /*06e0*/  CS2R R6, SRZ ;  /* 0x0000000000067805 */ /* 0x000fc4000001ff00 */
[----:B------:R-:W-:Y:S01]  /*06f0*/  SHF.R.S32.HI R3, RZ, 0x1f, R13 ;  /* 0x0000001fff037819 */ /* 0x000fe2000001140d */
[----:B------:R-:W3:Y:S01]  /*0700*/  @!P0 LDG.E.EL.64 R4, desc[UR4][R26.64] ;  /* 0x000000041a048981 */ /* 0x000ee2000c2e1b00 */
[----:B------:R-:W-:Y:S02]  /*0710*/  IADD3 R19, P2, P3, R13, R0, R19 ;  /* 0x000000000d137210 */ /* 0x000fe40007b5e013 */
[----:B------:R-:W-:Y:S01]  /*0720*/  SHF.R.S32.HI R11, RZ, 0x1f, R0 ;  /* 0x0000001fff0b7819 */ /* 0x000fe20000011400 */
[----:B------:R-:W-:Y:S01]  /*0730*/  IMAD.MOV.U32 R0, RZ, RZ, RZ ;  /* 0x000000ffff007224 */ /* 0x000fe200078e00ff */
[----:B------:R1:W3:Y:S02]  /*0740*/  @!P0 LDG.E.64 R6, desc[UR4][R16.64] ;  /* 0x0000000410068981 */ /* 0x0002e4000c1e1b00 */
[----:B------:R-:W-:Y:S01]  /*0750*/  IADD3.X R10, R3, R11, R10, P2, P3 ;  /* 0x0000000b030a7210 */ /* 0x000fe200017e640a */
[----:B------:R-:W-:Y:S02]  /*0760*/  IMAD.MOV.U32 R3, RZ, RZ, RZ ;  /* 0x000000ffff037224 */ /* 0x000fe400078e00ff */
[----:B0-----:R-:W-:Y:S01]  /*0770*/  IMAD.WIDE R12, R12, 0x4, R8 ;  /* 0x000000040c0c7825 */ /* 0x001fe200078e0208 */
[----:B------:R-:W-:-:S02]  /*0780*/  LEA R14, P2, R19, UR6, 0x2 ;  /* 0x00000006130e7c11 */ /* 0x000fc4000f8410ff */
[----:B------:R-:W-:Y:S02]  /*0790*/  CS2R R8, SRZ ;  /* 0x0000000000087805 */ /* 0x000fe4000001ff00 */
[----:B------:R-:W3:Y:S01]  /*07a0*/  @!P0 LDG.E.EL R0, desc[UR4][R12.64] ;  /* 0x000000040c008981 */ /* 0x000ee2000c2e1900 */
[----:B------:R-:W-:Y:S02]  /*07b0*/  LEA.HI.X R15, R19, UR7, R10, 0x2, P2 ;  /* 0x00000007130f7c11 */ /* 0x000fe400090f140a */
[----:B------:R-:W0:Y:S01]  /*07c0*/  LDC.64 R10, c[0x0][0x250] ;  /* 0x00009400ff0a7b82 */ /* 0x000e220000000a00 */
[----:B------:R0:W3:Y:S04]  /*07d0*/  @!P0 LDG.E.EL R3, desc[UR4][R12.64] ;  /* 0x000000040c038981 */ /* 0x0000e8000c2e1900 */
[----:B------:R-:W3:Y:S01]  /*07e0*/  @P1 LDG.E.64 R8, desc[UR4][R14.64+-0x1000] ;  /* 0xfff000040e081981 */ /* 0x000ee2000c1e1b00 */
[----:B0-----:R-:W-:Y:S01]  /*07f0*/  IMAD.WIDE R10, R2, 0x4, R10 ;  /* 0x00000004020a7825 */ /* 0x001fe200078e020a */
[----:B----4-:R-:W-:-:S02]  /*0800*/  SEL R19, R18, RZ, !P0 ;  /* 0x000000ff12137207 */ /* 0x010fc40004000000 */
[----:B-----5:R-:W-:Y:S02]  /*0810*/  SEL R24, R24, RZ, !P0 ;  /* 0x000000ff18187207 */ /* 0x020fe40004000000 */
[----:B-1----:R-:W-:-:S05]  /*0820*/  SEL R16, R25, RZ, !P0 ;  /* 0x000000ff19107207 */ /* 0x002fca0004000000 */
[----:B------:R-:W-:Y:S01]  /*0830*/  FADD R16, -R19, R16 ;  /* 0x0000001013107221 */ /* 0x000fe20000000100 */
[----:B--2---:R-:W-:-:S05]  /*0840*/  SEL R21, R21, RZ, !P0 ;  /* 0x000000ff15157207 */ /* 0x004fca0004000000 */
[----:B------:R-:W-:Y:S01]  /*0850*/  FADD R21, -R24, R21 ;  /* 0x0000001518157221 */ /* 0x000fe20000000100 */
[----:B---3--:R-:W-:Y:S02]  /*0860*/  SEL R4, R4, RZ, !P0 ;  /* 0x000000ff04047207 */ /* 0x008fe40004000000 */
[----:B------:R-:W-:Y:S02]  /*0870*/  SEL R5, R5, RZ, !P0 ;  /* 0x000000ff05057207 */ /* 0x000fe40004000000 */
[----:B------:R-:W-:Y:S01]  /*0880*/  SEL R13, R6, RZ, !P0 ;  /* 0x000000ff060d7207 */ /* 0x000fe20004000000 */
[----:B------:R-:W-:Y:S01]  /*0890*/  FFMA R4, R16, R4, R19 ;  /* 0x0000000410047223 */ /* 0x000fe20000000013 */
[----:B------:R-:W-:Y:S01]  /*08a0*/  SEL R6, R7, RZ, !P0 ;  /* 0x000000ff07067207 */ /* 0x000fe20004000000 */
[----:B------:R-:W-:Y:S02]  /*08b0*/  FFMA R5, R21, R5, R24 ;  /* 0x0000000515057223 */ /* 0x000fe40000000018 */
[----:B------:R-:W-:-:S02]  /*08c0*/  FADD R4, -R13, R4 ;  /* 0x000000040d047221 */ /* 0x000fc40000000100 */
[----:B------:R-:W-:Y:S01]  /*08d0*/  FADD R5, -R6, R5 ;  /* 0x0000000506057221 */ /* 0x000fe20000000100 */
[----:B------:R-:W-:Y:S02]  /*08e0*/  SEL R0, R0, RZ, !P0 ;  /* 0x000000ff00007207 */ /* 0x000fe40004000000 */
[----:B------:R-:W-:-:S03]  /*08f0*/  SEL R3, R3, RZ, !P0 ;  /* 0x000000ff03037207 */ /* 0x000fc60004000000 */
[----:B------:R-:W-:Y:S01]  /*0900*/  FFMA R4, R4, R0, R13 ;  /* 0x0000000004047223 */ /* 0x000fe2000000000d */
[----:B------:R-:W-:Y:S01]  /*0910*/  @P0 SEL R4, R8, RZ, P1 ;  /* 0x000000ff08040207 */ /* 0x000fe20000800000 */
[----:B------:R-:W-:Y:S01]  /*0920*/  FFMA R5, R5, R3, R6 ;  /* 0x0000000305057223 */ /* 0x000fe20000000006 */
[----:B------:R-:W-:-:S05]  /*0930*/  @P0 SEL R5, R9, RZ, P1 ;  /* 0x000000ff09050207 */ /* 0x000fca0000800000 */
[----:B------:R-:W-:Y:S01]  /*0940*/  STG.E.64 desc[UR4][R10.64], R4 ;  /* 0x000000040a007986 */ /* 0x000fe2000c101b04 */
[----:B------:R-:W-:Y:S05]  /*0950*/  EXIT ;  /* 0x000000000000794d */ /* 0x000fea0003800000 */
.L_x_0:
[----:B------:R-:W-:-:S00]  /*0960*/  BRA `(.L_x_0) ;  /* 0xfffffffc00fc7947 */ /* 0x000fc0000383ffff */
[----:B------:R-:W-:-:S00]  /*0970*/  NOP ;  /* 0x0000000000007918 */ /* 0x000fc00000000000 */
        /* <DEDUP_REMOVED lines=8> */
.L_x_1:


//--------------------- .nv.constant0.triton_poi_fused_cat_119 --------------------------
	.section	.nv.constant0.triton_poi_fused_cat_119,"a",@progbits
	.sectionflags	@""
	.align	4
.nv.constant0.triton_poi_fused_cat_119:
	.zero		604
